//
// Generated by NVIDIA NVVM Compiler
//
// Compiler Build ID: CL-36424714
// Cuda compilation tools, release 13.0, V13.0.88
// Based on NVVM 20.0.0
//

.version 9.0
.target sm_100
.address_size 64


.entry _Z11convolve_cuPfS_S_(
	.param .u64 .ptr .align 1 _Z11convolve_cuPfS_S__param_0,
	.param .u64 .ptr .align 1 _Z11convolve_cuPfS_S__param_1,
	.param .u64 .ptr .align 1 _Z11convolve_cuPfS_S__param_2
)
{
	.reg .pred 	%p<4>;
	.reg .b32 	%r<17>;
	.reg .b32 	%f<7>;
	.reg .b64 	%rd<16>;

	ld.param.u64 	%rd8, [_Z11convolve_cuPfS_S__param_0];
	ld.param.u64 	%rd9, [_Z11convolve_cuPfS_S__param_1];
	ld.param.u64 	%rd10, [_Z11convolve_cuPfS_S__param_2];
	mov.u32 	%r10, %tid.x;
	mov.u32 	%r11, %ctaid.x;
	shl.b32 	%r12, %r11, 10;
	or.b32  	%r14, %r12, %r10;
	setp.gt.u32 	%p1, %r14, 109998;
	@%p1 bra 	$L__BB0_5;
	cvta.to.global.u64 	%rd1, %rd8;
	cvta.to.global.u64 	%rd2, %rd9;
	cvta.to.global.u64 	%rd3, %rd10;
$L__BB0_2:
	max.u32 	%r13, %r14, 54999;
	add.s32 	%r16, %r13, -54999;
	min.u32 	%r4, %r14, 54999;
	mul.wide.u32 	%rd11, %r14, 4;
	add.s64 	%rd4, %rd3, %rd11;
	ld.global.f32 	%f6, [%rd4];
	mul.wide.u32 	%rd12, %r16, 4;
	add.s64 	%rd15, %rd2, %rd12;
	mov.u32 	%r15, %r4;
$L__BB0_3:
	mul.wide.s32 	%rd13, %r15, 4;
	add.s64 	%rd14, %rd1, %rd13;
	add.s32 	%r15, %r15, -1;
	ld.global.f32 	%f4, [%rd14];
	ld.global.f32 	%f5, [%rd15];
	fma.rn.f32 	%f6, %f4, %f5, %f6;
	st.global.f32 	[%rd4], %f6;
	add.s32 	%r8, %r16, 1;
	add.s64 	%rd15, %rd15, 4;
	setp.lt.u32 	%p2, %r16, %r4;
	mov.u32 	%r16, %r8;
	@%p2 bra 	$L__BB0_3;
	add.s32 	%r9, %r14, 65536;
	setp.lt.u32 	%p3, %r14, 44463;
	mov.u32 	%r14, %r9;
	@%p3 bra 	$L__BB0_2;
$L__BB0_5:
	ret;

}


// ===== COMPILED SASS (sm_100) =====

	.target	sm_100

	.elftype	@"ET_EXEC"


//--------------------- .note.nv.tkinfo           --------------------------
	.section	.note.nv.tkinfo,"",@"SHT_NOTE"
	.sectionflags	@"SHF_NOTE_NV_TKINFO"
	.tkinfo
        /*0018*/ 	.word	0x00000002
        /*0030*/ 	.string	""
        /*0030*/ 	.string	"ptxas"
        /*0030*/ 	.string	"Cuda compilation tools, release 13.0, V13.0.88"
        /*0030*/ 	.string	"Build cuda_13.0.r13.0/compiler.36424714_0"
        /*0030*/ 	.string	"-arch sm_100 -m 64 "



//--------------------- .note.nv.cuinfo           --------------------------
	.section	.note.nv.cuinfo,"",@"SHT_NOTE"
	.sectionflags	@"SHF_NOTE_NV_CUINFO"
        /*0018*/ 	.short	0x0002
        /*001a*/ 	.short	0x0064
        /*001c*/ 	.short	0x0082
	.zero		2


//--------------------- .nv.info                  --------------------------
	.section	.nv.info,"",@"SHT_CUDA_INFO"
	.align	4


	//----- nvinfo : EIATTR_REGCOUNT
	.align		4
        /*0000*/ 	.byte	0x04, 0x2f
        /*0002*/ 	.short	(.L_1 - .L_0)
	.align		4
.L_0:
        /*0004*/ 	.word	index@(_Z11convolve_cuPfS_S_)
        /*0008*/ 	.word	0x00000014


	//----- nvinfo : EIATTR_FRAME_SIZE
	.align		4
.L_1:
        /*000c*/ 	.byte	0x04, 0x11
        /*000e*/ 	.short	(.L_3 - .L_2)
	.align		4
.L_2:
        /*0010*/ 	.word	index@(_Z11convolve_cuPfS_S_)
        /*0014*/ 	.word	0x00000000


	//----- nvinfo : EIATTR_MIN_STACK_SIZE
	.align		4
.L_3:
        /*0018*/ 	.byte	0x04, 0x12
        /*001a*/ 	.short	(.L_5 - .L_4)
	.align		4
.L_4:
        /*001c*/ 	.word	index@(_Z11convolve_cuPfS_S_)
        /*0020*/ 	.word	0x00000000
.L_5:


//--------------------- .nv.compat                --------------------------
	.section	.nv.compat,"",@"SHT_CUDA_COMPAT_INFO"
	.align	4
        /*0000*/ 	.byte	0x02, 0x09, 0x00, 0x00, 0x02, 0x02, 0x01, 0x00, 0x02, 0x05, 0x05, 0x00, 0x03, 0x07, 0x01, 0x01
        /*0010*/ 	.byte	0x02, 0x03, 0x00, 0x00, 0x02, 0x06, 0x01, 0x00, 0x04, 0x0b, 0x08, 0x00, 0x09, 0x00, 0x00, 0x00
        /*0020*/ 	.byte	0x00, 0x00, 0x00, 0x00


//--------------------- .nv.info._Z11convolve_cuPfS_S_ --------------------------
	.section	.nv.info._Z11convolve_cuPfS_S_,"",@"SHT_CUDA_INFO"
	.sectionflags	@""
	.align	4


	//----- nvinfo : EIATTR_CUDA_API_VERSION
	.align		4
        /*0000*/ 	.byte	0x04, 0x37
        /*0002*/ 	.short	(.L_7 - .L_6)
.L_6:
        /*0004*/ 	.word	0x00000082


	//----- nvinfo : EIATTR_KPARAM_INFO
	.align		4
.L_7:
        /*0008*/ 	.byte	0x04, 0x17
        /*000a*/ 	.short	(.L_9 - .L_8)
.L_8:
        /*000c*/ 	.word	0x00000000
        /*0010*/ 	.short	0x0002
        /*0012*/ 	.short	0x0010
        /*0014*/ 	.byte	0x00, 0xf5, 0x21, 0x00


	//----- nvinfo : EIATTR_KPARAM_INFO
	.align		4
.L_9:
        /*0018*/ 	.byte	0x04, 0x17
        /*001a*/ 	.short	(.L_11 - .L_10)
.L_10:
        /*001c*/ 	.word	0x00000000
        /*0020*/ 	.short	0x0001
        /*0022*/ 	.short	0x0008
        /*0024*/ 	.byte	0x00, 0xf5, 0x21, 0x00


	//----- nvinfo : EIATTR_KPARAM_INFO
	.align		4
.L_11:
        /*0028*/ 	.byte	0x04, 0x17
        /*002a*/ 	.short	(.L_13 - .L_12)
.L_12:
        /*002c*/ 	.word	0x00000000
        /*0030*/ 	.short	0x0000
        /*0032*/ 	.short	0x0000
        /*0034*/ 	.byte	0x00, 0xf5, 0x21, 0x00


	//----- nvinfo : EIATTR_SPARSE_MMA_MASK
	.align		4
.L_13:
        /*0038*/ 	.byte	0x03, 0x50
        /*003a*/ 	.short	0x0000


	//----- nvinfo : EIATTR_MAXREG_COUNT
	.align		4
        /*003c*/ 	.byte	0x03, 0x1b
        /*003e*/ 	.short	0x00ff


	//----- nvinfo : EIATTR_MERCURY_ISA_VERSION
	.align		4
        /*0040*/ 	.byte	0x03, 0x5f
        /*0042*/ 	.short	0x0101


	//----- nvinfo : EIATTR_VRC_CTA_INIT_COUNT
	.align		4
        /*0044*/ 	.byte	0x02, 0x4a
	.zero		1
	.zero		1


	//----- nvinfo : EIATTR_EXIT_INSTR_OFFSETS
	.align		4
        /*0048*/ 	.byte	0x04, 0x1c
        /*004a*/ 	.short	(.L_15 - .L_14)


	//   ....[0]....
.L_14:
        /*004c*/ 	.word	0x00000060


	//   ....[1]....
        /*0050*/ 	.word	0x000002b0


	//----- nvinfo : EIATTR_CRS_STACK_SIZE
	.align		4
.L_15:
        /*0054*/ 	.byte	0x04, 0x1e
        /*0056*/ 	.short	(.L_17 - .L_16)
.L_16:
        /*0058*/ 	.word	0x00000000


	//----- nvinfo : EIATTR_CBANK_PARAM_SIZE
	.align		4
.L_17:
        /*005c*/ 	.byte	0x03, 0x19
        /*005e*/ 	.short	0x0018


	//----- nvinfo : EIATTR_PARAM_CBANK
	.align		4
        /*0060*/ 	.byte	0x04, 0x0a
        /*0062*/ 	.short	(.L_19 - .L_18)
	.align		4
.L_18:
        /*0064*/ 	.word	index@(.nv.constant0._Z11convolve_cuPfS_S_)
        /*0068*/ 	.short	0x0380
        /*006a*/ 	.short	0x0018


	//----- nvinfo : EIATTR_SW_WAR
	.align		4
.L_19:
        /*006c*/ 	.byte	0x04, 0x36
        /*006e*/ 	.short	(.L_21 - .L_20)
.L_20:
        /*0070*/ 	.word	0x00000008
.L_21:


//--------------------- .nv.callgraph             --------------------------
	.section	.nv.callgraph,"",@"SHT_CUDA_CALLGRAPH"
	.align	4
	.sectionentsize	8
	.align		4
        /*0000*/ 	.word	0x00000000
	.align		4
        /*0004*/ 	.word	0xffffffff
	.align		4
        /*0008*/ 	.word	0x00000000
	.align		4
        /*000c*/ 	.word	0xfffffffe
	.align		4
        /*0010*/ 	.word	0x00000000
	.align		4
        /*0014*/ 	.word	0xfffffffd
	.align		4
        /*0018*/ 	.word	0x00000000
	.align		4
        /*001c*/ 	.word	0xfffffffc


//--------------------- .text._Z11convolve_cuPfS_S_ --------------------------
	.section	.text._Z11convolve_cuPfS_S_,"ax",@progbits
	.align	128
.text._Z11convolve_cuPfS_S_:
        .type           _Z11convolve_cuPfS_S_,@function
        .size           _Z11convolve_cuPfS_S_,(.L_x_4 - _Z11convolve_cuPfS_S_)
        .other          _Z11convolve_cuPfS_S_,@"STO_CUDA_ENTRY STV_DEFAULT"
_Z11convolve_cuPfS_S_:
[----:B------:R-:W-:Y:S01]  /*0000*/  LDC R1, c[0x0][0x37c] ;  /* 0x0000df00ff017b82 */ /* 0x000fe20000000800 */
[----:B------:R-:W0:Y:S07]  /*0010*/  S2R R0, SR_TID.X ;  /* 0x0000000000007919 */ /* 0x000e2e0000002100 */
[----:B------:R-:W1:Y:S02]  /*0020*/  S2UR UR4, SR_CTAID.X ;  /* 0x00000000000479c3 */ /* 0x000e640000002500 */
[----:B-1----:R-:W-:-:S06]  /*0030*/  USHF.L.U32 UR4, UR4, 0xa, URZ ;  /* 0x0000000a04047899 */ /* 0x002fcc00080006ff */
[----:B0-----:R-:W-:-:S04]  /*0040*/  LOP3.LUT R0, R0, UR4, RZ, 0xfc, !PT ;  /* 0x0000000400007c12 */ /* 0x001fc8000f8efcff */
[----:B------:R-:W-:-:S13]  /*0050*/  ISETP.GT.U32.AND P0, PT, R0, 0x1adae, PT ;  /* 0x0001adae0000780c */ /* 0x000fda0003f04070 */
[----:B------:R-:W-:Y:S05]  /*0060*/  @P0 EXIT ;  /* 0x000000000000094d */ /* 0x000fea0003800000 */
[----:B------:R-:W0:Y:S02]  /*0070*/  LDC.64 R16, c[0x0][0x358] ;  /* 0x0000d600ff107b82 */ /* 0x000e240000000a00 */
.L_x_2:
[----:B0-----:R-:W1:Y:S01]  /*0080*/  LDC.64 R2, c[0x0][0x390] ;  /* 0x0000e400ff027b82 */ /* 0x001e620000000a00 */
[----:B0-----:R-:W-:Y:S02]  /*0090*/  R2UR UR4, R16 ;  /* 0x00000000100472ca */ /* 0x001fe400000e0000 */
[----:B------:R-:W-:-:S05]  /*00a0*/  R2UR UR5, R17 ;  /* 0x00000000110572ca */ /* 0x000fca00000e0000 */
[----:B------:R-:W0:Y:S01]  /*00b0*/  LDC.64 R6, c[0x0][0x388] ;  /* 0x0000e200ff067b82 */ /* 0x000e220000000a00 */
[----:B------:R-:W-:-:S07]  /*00c0*/  VIMNMX.U32 R8, PT, PT, R0, 0xd6d7, !PT ;  /* 0x0000d6d700087848 */ /* 0x000fce0007fe0000 */
[----:B------:R-:W2:Y:S01]  /*00d0*/  LDC.64 R4, c[0x0][0x380] ;  /* 0x0000e000ff047b82 */ /* 0x000ea20000000a00 */
[----:B-1----:R-:W-:-:S05]  /*00e0*/  IMAD.WIDE.U32 R2, R0, 0x4, R2 ;  /* 0x0000000400027825 */ /* 0x002fca00078e0002 */
[----:B------:R1:W5:Y:S01]  /*00f0*/  LDG.E R13, desc[UR4][R2.64] ;  /* 0x00000004020d7981 */ /* 0x000362000c1e1900 */
[----:B------:R-:W-:Y:S01]  /*0100*/  VIADD R11, R8, 0xffff2929 ;  /* 0xffff2929080b7836 */ /* 0x000fe20000000000 */
[C---:B------:R-:W-:Y:S01]  /*0110*/  VIMNMX.U32 R12, PT, PT, R0.reuse, 0xd6d7, PT ;  /* 0x0000d6d7000c7848 */ /* 0x040fe20003fe0000 */
[----:B------:R-:W-:Y:S01]  /*0120*/  BSSY.RECONVERGENT B0, `(.L_x_0) ;  /* 0x0000017000007945 */ /* 0x000fe20003800200 */
[----:B------:R-:W-:Y:S01]  /*0130*/  ISETP.GE.U32.AND P2, PT, R0, 0xadaf, PT ;  /* 0x0000adaf0000780c */ /* 0x000fe20003f46070 */
[----:B0-----:R-:W-:-:S04]  /*0140*/  IMAD.WIDE.U32 R6, R11, 0x4, R6 ;  /* 0x000000040b067825 */ /* 0x001fc800078e0006 */
[----:B------:R-:W-:Y:S02]  /*0150*/  IMAD.MOV.U32 R10, RZ, RZ, R6 ;  /* 0x000000ffff0a7224 */ /* 0x000fe400078e0006 */
[----:B------:R-:W-:Y:S02]  /*0160*/  IMAD.MOV.U32 R9, RZ, RZ, R7 ;  /* 0x000000ffff097224 */ /* 0x000fe400078e0007 */
[----:B------:R-:W-:Y:S02]  /*0170*/  IMAD.MOV.U32 R15, RZ, RZ, R12 ;  /* 0x000000ffff0f7224 */ /* 0x000fe400078e000c */
[----:B-12---:R-:W-:-:S07]  /*0180*/  VIADD R0, R0, 0x10000 ;  /* 0x0001000000007836 */ /* 0x006fce0000000000 */
.L_x_1:
[C---:B------:R-:W-:Y:S01]  /*0190*/  R2UR UR4, R16.reuse ;  /* 0x00000000100472ca */ /* 0x040fe200000e0000 */
[----:B------:R-:W-:Y:S01]  /*01a0*/  IMAD.WIDE R6, R15, 0x4, R4 ;  /* 0x000000040f067825 */ /* 0x000fe200078e0204 */
[C---:B------:R-:W-:Y:S02]  /*01b0*/  R2UR UR5, R17.reuse ;  /* 0x00000000110572ca */ /* 0x040fe400000e0000 */
[----:B------:R-:W-:Y:S01]  /*01c0*/  R2UR UR6, R16 ;  /* 0x00000000100672ca */ /* 0x000fe200000e0000 */
[----:B------:R-:W-:Y:S01]  /*01d0*/  IMAD.MOV.U32 R8, RZ, RZ, R10 ;  /* 0x000000ffff087224 */ /* 0x000fe200078e000a */
[----:B------:R-:W-:-:S09]  /*01e0*/  R2UR UR7, R17 ;  /* 0x00000000110772ca */ /* 0x000fd200000e0000 */
[----:B------:R-:W2:Y:S04]  /*01f0*/  LDG.E R6, desc[UR4][R6.64] ;  /* 0x0000000406067981 */ /* 0x000ea8000c1e1900 */
[----:B0-----:R0:W2:Y:S01]  /*0200*/  LDG.E R8, desc[UR6][R8.64] ;  /* 0x0000000608087981 */ /* 0x0010a2000c1e1900 */
[C---:B------:R-:W-:Y:S01]  /*0210*/  ISETP.GE.U32.AND P0, PT, R11.reuse, R12, PT ;  /* 0x0000000c0b00720c */ /* 0x040fe20003f06070 */
[----:B------:R-:W-:Y:S01]  /*0220*/  VIADD R11, R11, 0x1 ;  /* 0x000000010b0b7836 */ /* 0x000fe20000000000 */
[----:B------:R-:W-:Y:S01]  /*0230*/  IADD3 R10, P1, PT, R10, 0x4, RZ ;  /* 0x000000040a0a7810 */ /* 0x000fe20007f3e0ff */
[----:B------:R-:W-:-:S04]  /*0240*/  VIADD R15, R15, 0xffffffff ;  /* 0xffffffff0f0f7836 */ /* 0x000fc80000000000 */
[----:B0-----:R-:W-:Y:S02]  /*0250*/  IMAD.X R9, RZ, RZ, R9, P1 ;  /* 0x000000ffff097224 */ /* 0x001fe400008e0609 */
[----:B--2--5:R-:W-:-:S05]  /*0260*/  FFMA R13, R6, R8, R13 ;  /* 0x00000008060d7223 */ /* 0x024fca000000000d */
[----:B------:R0:W-:Y:S01]  /*0270*/  STG.E desc[UR4][R2.64], R13 ;  /* 0x0000000d02007986 */ /* 0x0001e2000c101904 */
[----:B------:R-:W-:Y:S05]  /*0280*/  @!P0 BRA `(.L_x_1) ;  /* 0xfffffffc00c08947 */ /* 0x000fea000383ffff */
[----:B------:R-:W-:Y:S05]  /*0290*/  BSYNC.RECONVERGENT B0 ;  /* 0x0000000000007941 */ /* 0x000fea0003800200 */
.L_x_0:
[----:B------:R-:W-:Y:S05]  /*02a0*/  @!P2 BRA `(.L_x_2) ;  /* 0xfffffffc0074a947 */ /* 0x000fea000383ffff */
[----:B------:R-:W-:Y:S05]  /*02b0*/  EXIT ;  /* 0x000000000000794d */ /* 0x000fea0003800000 */
.L_x_3:
[----:B------:R-:W-:-:S00]  /*02c0*/  BRA `(.L_x_3) ;  /* 0xfffffffc00fc7947 */ /* 0x000fc0000383ffff */
[----:B------:R-:W-:-:S00]  /*02d0*/  NOP ;  /* 0x0000000000007918 */ /* 0x000fc00000000000 */
        /* <DEDUP_REMOVED lines=10> */
.L_x_4:


//--------------------- .nv.shared.reserved.0     --------------------------
	.section	.nv.shared.reserved.0,"aw",@nobits
	.weak		__nv_reservedSMEM_offset_0_alias
	.size		__nv_reservedSMEM_offset_0_alias, 0, 64
	.other		__nv_reservedSMEM_offset_0_alias,@"STO_CUDA_RESERVED_SHARED STV_DEFAULT"
__nv_reservedSMEM_offset_0_alias:
	.zero		0
	.zero		64


//--------------------- .nv.constant0._Z11convolve_cuPfS_S_ --------------------------
	.section	.nv.constant0._Z11convolve_cuPfS_S_,"a",@progbits
	.sectionflags	@""
	.align	4
.nv.constant0._Z11convolve_cuPfS_S_:
	.zero		920


//--------------------- SYMBOLS --------------------------

	.type		.nv.reservedSmem.offset0,@object
	.size		.nv.reservedSmem.offset0,0x4
